	.headerflags	@"EF_CUDA_TEXMODE_UNIFIED EF_CUDA_64BIT_ADDRESS EF_CUDA_ACCELERATORS EF_CUDA_SM90 EF_CUDA_VIRTUAL_SM(EF_CUDA_SM90)"
	.elftype	@"ET_EXEC"


//--------------------- .nv.info                  --------------------------
	.section	.nv.info,"",@"SHT_CUDA_INFO"
	.align	4


	//----- nvinfo : EIATTR_REGCOUNT
	.align		4
        /*0000*/ 	.byte	0x04, 0x2f
        /*0002*/ 	.short	(.L_1 - .L_0)
	.align		4
.L_0:
        /*0004*/ 	.word	index@(triton_poi_fused_convolution_div_max_pool2d_with_indices_relu_sub_12)
        /*0008*/ 	.word	0x00000010


	//----- nvinfo : EIATTR_MIN_STACK_SIZE
	.align		4
.L_1:
        /*000c*/ 	.byte	0x04, 0x12
        /*000e*/ 	.short	(.L_3 - .L_2)
	.align		4
.L_2:
        /*0010*/ 	.word	index@(triton_poi_fused_convolution_div_max_pool2d_with_indices_relu_sub_12)
        /*0014*/ 	.word	0x00000000


	//----- nvinfo : EIATTR_FRAME_SIZE
	.align		4
.L_3:
        /*0018*/ 	.byte	0x04, 0x11
        /*001a*/ 	.short	(.L_5 - .L_4)
	.align		4
.L_4:
        /*001c*/ 	.word	index@(triton_poi_fused_convolution_div_max_pool2d_with_indices_relu_sub_12)
        /*0020*/ 	.word	0x00000000


	//----- nvinfo : EIATTR_MIN_STACK_SIZE
	.align		4
.L_5:
        /*0024*/ 	.byte	0x04, 0x12
        /*0026*/ 	.short	(.L_7 - .L_6)
	.align		4
.L_6:
        /*0028*/ 	.word	index@(triton_poi_fused_convolution_div_max_pool2d_with_indices_relu_sub_12)
        /*002c*/ 	.word	0x00000000
.L_7:


//--------------------- .nv.info.triton_poi_fused_convolution_div_max_pool2d_with_indices_relu_sub_12 --------------------------
	.section	.nv.info.triton_poi_fused_convolution_div_max_pool2d_with_indices_relu_sub_12,"",@"SHT_CUDA_INFO"
	.sectionflags	@""
	.align	4


	//----- nvinfo : EIATTR_CUDA_API_VERSION
	.align		4
        /*0000*/ 	.byte	0x04, 0x37
        /*0002*/ 	.short	(.L_9 - .L_8)
.L_8:
        /*0004*/ 	.word	0x0000007c


	//----- nvinfo : EIATTR_KPARAM_INFO
	.align		4
.L_9:
        /*0008*/ 	.byte	0x04, 0x17
        /*000a*/ 	.short	(.L_11 - .L_10)
.L_10:
        /*000c*/ 	.word	0x00000000
        /*0010*/ 	.short	0x0002
        /*0012*/ 	.short	0x0010
        /*0014*/ 	.byte	0x00, 0xf0, 0x11, 0x00


	//----- nvinfo : EIATTR_KPARAM_INFO
	.align		4
.L_11:
        /*0018*/ 	.byte	0x04, 0x17
        /*001a*/ 	.short	(.L_13 - .L_12)
.L_12:
        /*001c*/ 	.word	0x00000000
        /*0020*/ 	.short	0x0001
        /*0022*/ 	.short	0x0008
        /*0024*/ 	.byte	0x00, 0xf4, 0x21, 0x00


	//----- nvinfo : EIATTR_KPARAM_INFO
	.align		4
.L_13:
        /*0028*/ 	.byte	0x04, 0x17
        /*002a*/ 	.short	(.L_15 - .L_14)
.L_14:
        /*002c*/ 	.word	0x00000000
        /*0030*/ 	.short	0x0000
        /*0032*/ 	.short	0x0000
        /*0034*/ 	.byte	0x00, 0xf4, 0x21, 0x00


	//----- nvinfo : EIATTR_SPARSE_MMA_MASK
	.align		4
.L_15:
        /*0038*/ 	.byte	0x03, 0x50
        /*003a*/ 	.short	0x0000


	//----- nvinfo : EIATTR_MAXREG_COUNT
	.align		4
        /*003c*/ 	.byte	0x03, 0x1b
        /*003e*/ 	.short	0x00ff


	//----- nvinfo : EIATTR_EXIT_INSTR_OFFSETS
	.align		4
        /*0040*/ 	.byte	0x04, 0x1c
        /*0042*/ 	.short	(.L_17 - .L_16)


	//   ....[0]....
.L_16:
        /*0044*/ 	.word	0x00000360


	//----- nvinfo : EIATTR_REQNTID
	.align		4
.L_17:
        /*0048*/ 	.byte	0x04, 0x10
        /*004a*/ 	.short	(.L_19 - .L_18)
.L_18:
        /*004c*/ 	.word	0x00000100
        /*0050*/ 	.word	0x00000001
        /*0054*/ 	.word	0x00000001


	//----- nvinfo : EIATTR_CBANK_PARAM_SIZE
	.align		4
.L_19:
        /*0058*/ 	.byte	0x03, 0x19
        /*005a*/ 	.short	0x0014


	//----- nvinfo : EIATTR_PARAM_CBANK
	.align		4
        /*005c*/ 	.byte	0x04, 0x0a
        /*005e*/ 	.short	(.L_21 - .L_20)
	.align		4
.L_20:
        /*0060*/ 	.word	index@(.nv.constant0.triton_poi_fused_convolution_div_max_pool2d_with_indices_relu_sub_12)
        /*0064*/ 	.short	0x0210
        /*0066*/ 	.short	0x0014


	//----- nvinfo : EIATTR_SW_WAR
	.align		4
.L_21:
        /*0068*/ 	.byte	0x04, 0x36
        /*006a*/ 	.short	(.L_23 - .L_22)
.L_22:
        /*006c*/ 	.word	0x00000008
.L_23:


//--------------------- .nv.callgraph             --------------------------
	.section	.nv.callgraph,"",@"SHT_CUDA_CALLGRAPH"
	.align	4
	.sectionentsize	8
	.align		4
        /*0000*/ 	.word	0x00000000
	.align		4
        /*0004*/ 	.word	0xffffffff
	.align		4
        /*0008*/ 	.word	0x00000000
	.align		4
        /*000c*/ 	.word	0xfffffffe
	.align		4
        /*0010*/ 	.word	0x00000000
	.align		4
        /*0014*/ 	.word	0xfffffffd
	.align		4
        /*0018*/ 	.word	0x00000000
	.align		4
        /*001c*/ 	.word	0xfffffffc


//--------------------- .text.triton_poi_fused_convolution_div_max_pool2d_with_indices_relu_sub_12 --------------------------
	.section	.text.triton_poi_fused_convolution_div_max_pool2d_with_indices_relu_sub_12,"ax",@progbits
	.align	128
        .global         triton_poi_fused_convolution_div_max_pool2d_with_indices_relu_sub_12
        .type           triton_poi_fused_convolution_div_max_pool2d_with_indices_relu_sub_12,@function
        .size           triton_poi_fused_convolution_div_max_pool2d_with_indices_relu_sub_12,(.L_x_1 - triton_poi_fused_convolution_div_max_pool2d_with_indices_relu_sub_12)
        .other          triton_poi_fused_convolution_div_max_pool2d_with_indices_relu_sub_12,@"STO_CUDA_ENTRY STV_DEFAULT"
triton_poi_fused_convolution_div_max_pool2d_with_indices_relu_sub_12:
.text.triton_poi_fused_convolution_div_max_pool2d_with_indices_relu_sub_12:
[----:B------:R-:W-:Y:S01]  /*0000*/  LDC R1, c[0x0][0x28] ;  /* 0x00000a00ff017b82 */ /* 0x000fe20000000800 */
[----:B------:R-:W1:Y:S01]  /*0010*/  S2R R0, SR_TID.X ;  /* 0x0000000000007919 */ /* 0x000e620000002100 */
[----:B------:R-:W-:Y:S01]  /*0020*/  ULDC.64 UR4, c[0x0][0x208] ;  /* 0x0000820000047ab9 */ /* 0x000fe20000000a00 */
[----:B------:R-:W2:Y:S01]  /*0030*/  S2R R3, SR_CTAID.X ;  /* 0x0000000000037919 */ /* 0x000ea20000002500 */
[----:B-1----:R-:W-:Y:S01]  /*0040*/  IMAD.SHL.U32 R0, R0, 0x2, RZ ;  /* 0x0000000200007824 */ /* 0x002fe200078e00ff */
[----:B--2---:R-:W-:-:S04]  /*0050*/  SHF.R.S32.HI R5, RZ, 0x16, R3 ;  /* 0x00000016ff057819 */ /* 0x004fc80000011403 */
[----:B------:R-:W-:Y:S02]  /*0060*/  LOP3.LUT R0, R0, 0x1fe, RZ, 0xc0, !PT ;  /* 0x000001fe00007812 */ /* 0x000fe400078ec0ff */
[----:B------:R-:W-:-:S03]  /*0070*/  SGXT R5, R5, 0x1 ;  /* 0x000000010505781a */ /* 0x000fc60000000200 */
[----:B------:R-:W-:-:S05]  /*0080*/  IMAD R0, R3, 0x200, R0 ;  /* 0x0000020003007824 */ /* 0x000fca00078e0200 */
[----:B------:R-:W-:Y:S02]  /*0090*/  SHF.R.S32.HI R3, RZ, 0x1f, R0 ;  /* 0x0000001fff037819 */ /* 0x000fe40000011400 */
[-C--:B------:R-:W-:Y:S02]  /*00a0*/  LEA.HI R6, R5, R0.reuse, RZ, 0xb ;  /* 0x0000000005067211 */ /* 0x080fe400078f58ff */
[----:B------:R-:W-:Y:S02]  /*00b0*/  LEA.HI R4, R3, R0, RZ, 0x7 ;  /* 0x0000000003047211 */ /* 0x000fe400078f38ff */
[----:B------:R-:W1:Y:S01]  /*00c0*/  LDC.64 R2, c[0x0][0x210] ;  /* 0x00008400ff027b82 */ /* 0x000e620000000a00 */
[----:B------:R-:W-:Y:S01]  /*00d0*/  IMAD.SHL.U32 R7, R6, 0x4, RZ ;  /* 0x0000000406077824 */ /* 0x000fe200078e00ff */
[----:B------:R-:W-:-:S04]  /*00e0*/  SHF.R.S32.HI R5, RZ, 0x7, R4 ;  /* 0x00000007ff057819 */ /* 0x000fc80000011404 */
[----:B------:R-:W-:Y:S02]  /*00f0*/  LEA.HI R6, R5, R5, RZ, 0x4 ;  /* 0x0000000505067211 */ /* 0x000fe400078f20ff */
[----:B------:R-:W-:Y:S02]  /*0100*/  LOP3.LUT R8, R7, 0xffffe000, RZ, 0xc0, !PT ;  /* 0xffffe00007087812 */ /* 0x000fe400078ec0ff */
[----:B------:R-:W-:Y:S02]  /*0110*/  LOP3.LUT R7, R4, 0xffffff80, RZ, 0xc0, !PT ;  /* 0xffffff8004077812 */ /* 0x000fe400078ec0ff */
[----:B------:R-:W-:Y:S02]  /*0120*/  LOP3.LUT R6, R6, 0xfffff0, RZ, 0xc0, !PT ;  /* 0x00fffff006067812 */ /* 0x000fe400078ec0ff */
[----:B------:R-:W-:-:S03]  /*0130*/  IADD3 R7, R8, R0, -R7 ;  /* 0x0000000008077210 */ /* 0x000fc60007ffe807 */
[----:B------:R-:W-:-:S04]  /*0140*/  IMAD.IADD R6, R5, 0x1, -R6 ;  /* 0x0000000105067824 */ /* 0x000fc800078e0a06 */
[----:B------:R-:W-:-:S04]  /*0150*/  IMAD R11, R6, 0x100, R7 ;  /* 0x00000100060b7824 */ /* 0x000fc800078e0207 */
[C---:B------:R-:W-:Y:S02]  /*0160*/  VIADD R7, R11.reuse, 0x80 ;  /* 0x000000800b077836 */ /* 0x040fe40000000000 */
[----:B-1----:R-:W-:-:S04]  /*0170*/  IMAD.WIDE R4, R11, 0x4, R2 ;  /* 0x000000040b047825 */ /* 0x002fc800078e0202 */
[--C-:B------:R-:W-:Y:S02]  /*0180*/  IMAD.WIDE R6, R7, 0x4, R2.reuse ;  /* 0x0000000407067825 */ /* 0x100fe400078e0202 */
[----:B------:R-:W2:Y:S02]  /*0190*/  LDG.E.64 R4, desc[UR4][R4.64] ;  /* 0x0000000404047981 */ /* 0x000ea4000c1e1b00 */
[----:B------:R-:W-:Y:S02]  /*01a0*/  VIADD R9, R11, 0x1000 ;  /* 0x000010000b097836 */ /* 0x000fe40000000000 */
[----:B------:R-:W2:Y:S02]  /*01b0*/  LDG.E.64 R6, desc[UR4][R6.64] ;  /* 0x0000000406067981 */ /* 0x000ea4000c1e1b00 */
[----:B------:R-:W-:-:S04]  /*01c0*/  IMAD.WIDE R8, R9, 0x4, R2 ;  /* 0x0000000409087825 */ /* 0x000fc800078e0202 */
[----:B------:R-:W-:Y:S02]  /*01d0*/  VIADD R11, R11, 0x1080 ;  /* 0x000010800b0b7836 */ /* 0x000fe40000000000 */
[----:B------:R-:W3:Y:S02]  /*01e0*/  LDG.E.64 R8, desc[UR4][R8.64] ;  /* 0x0000000408087981 */ /* 0x000ee4000c1e1b00 */
[----:B------:R-:W-:Y:S02]  /*01f0*/  IMAD.WIDE R2, R11, 0x4, R2 ;  /* 0x000000040b027825 */ /* 0x000fe400078e0202 */
[----:B------:R-:W1:Y:S03]  /*0200*/  LDC.64 R10, c[0x0][0x218] ;  /* 0x00008600ff0a7b82 */ /* 0x000e660000000a00 */
[----:B------:R1:W4:Y:S02]  /*0210*/  LDG.E.64 R12, desc[UR4][R2.64] ;  /* 0x00000004020c7981 */ /* 0x000324000c1e1b00 */
[----:B-1----:R-:W-:Y:S01]  /*0220*/  IMAD.WIDE R2, R0, 0x4, R10 ;  /* 0x0000000400027825 */ /* 0x002fe200078e020a */
[----:B--2---:R-:W-:-:S02]  /*0230*/  FSETP.GT.AND P2, PT, R6, R4, PT ;  /* 0x000000040600720b */ /* 0x004fc40003f44000 */
[C---:B------:R-:W-:Y:S02]  /*0240*/  FSETP.GT.AND P3, PT, R7.reuse, R5, PT ;  /* 0x000000050700720b */ /* 0x040fe40003f64000 */
[----:B------:R-:W-:Y:S02]  /*0250*/  FSETP.NAN.AND P4, PT, R6, R6, PT ;  /* 0x000000060600720b */ /* 0x000fe40003f88000 */
[----:B------:R-:W-:Y:S02]  /*0260*/  FSETP.NAN.AND P5, PT, R7, R7, PT ;  /* 0x000000070700720b */ /* 0x000fe40003fa8000 */
[----:B---3--:R-:W-:Y:S02]  /*0270*/  FSETP.NAN.AND P0, PT, R8, R8, PT ;  /* 0x000000080800720b */ /* 0x008fe40003f08000 */
[----:B------:R-:W-:-:S03]  /*0280*/  FSETP.NAN.AND P1, PT, R9, R9, PT ;  /* 0x000000090900720b */ /* 0x000fc60003f28000 */
[----:B------:R-:W-:Y:S02]  /*0290*/  @!P2 FSEL R6, R6, R4, P4 ;  /* 0x000000040606a208 */ /* 0x000fe40002000000 */
[----:B------:R-:W-:Y:S02]  /*02a0*/  @!P3 FSEL R7, R7, R5, P5 ;  /* 0x000000050707b208 */ /* 0x000fe40002800000 */
[----:B----4-:R-:W-:Y:S02]  /*02b0*/  FSETP.NAN.AND P2, PT, R12, R12, PT ;  /* 0x0000000c0c00720b */ /* 0x010fe40003f48000 */
[----:B------:R-:W-:Y:S02]  /*02c0*/  FSETP.NAN.AND P3, PT, R13, R13, PT ;  /* 0x0000000d0d00720b */ /* 0x000fe40003f68000 */
[----:B------:R-:W-:Y:S02]  /*02d0*/  FSETP.GEU.AND P4, PT, R6, R8, PT ;  /* 0x000000080600720b */ /* 0x000fe40003f8e000 */
[----:B------:R-:W-:-:S02]  /*02e0*/  FSETP.GEU.AND P5, PT, R7, R9, PT ;  /* 0x000000090700720b */ /* 0x000fc40003fae000 */
[----:B------:R-:W-:Y:S02]  /*02f0*/  @!P0 FSEL R8, R8, R6, !P4 ;  /* 0x0000000608088208 */ /* 0x000fe40006000000 */
[----:B------:R-:W-:Y:S02]  /*0300*/  @!P1 FSEL R9, R9, R7, !P5 ;  /* 0x0000000709099208 */ /* 0x000fe40006800000 */
[----:B------:R-:W-:Y:S02]  /*0310*/  FSETP.GEU.AND P0, PT, R8, R12, PT ;  /* 0x0000000c0800720b */ /* 0x000fe40003f0e000 */
[----:B------:R-:W-:Y:S02]  /*0320*/  FSETP.GEU.AND P1, PT, R9, R13, PT ;  /* 0x0000000d0900720b */ /* 0x000fe40003f2e000 */
[----:B------:R-:W-:Y:S02]  /*0330*/  @!P2 SEL R12, R12, R8, !P0 ;  /* 0x000000080c0ca207 */ /* 0x000fe40004000000 */
[----:B------:R-:W-:-:S05]  /*0340*/  @!P3 SEL R13, R13, R9, !P1 ;  /* 0x000000090d0db207 */ /* 0x000fca0004800000 */
[----:B------:R-:W-:Y:S01]  /*0350*/  STG.E.64 desc[UR4][R2.64], R12 ;  /* 0x0000000c02007986 */ /* 0x000fe2000c101b04 */
[----:B------:R-:W-:Y:S05]  /*0360*/  EXIT ;  /* 0x000000000000794d */ /* 0x000fea0003800000 */
.L_x_0:
[----:B------:R-:W-:-:S00]  /*0370*/  BRA `(.L_x_0) ;  /* 0xfffffffc00fc7947 */ /* 0x000fc0000383ffff */
[----:B------:R-:W-:-:S00]  /*0380*/  NOP ;  /* 0x0000000000007918 */ /* 0x000fc00000000000 */
[----:B------:R-:W-:-:S00]  /*0390*/  NOP ;  /* 0x0000000000007918 */ /* 0x000fc00000000000 */
[----:B------:R-:W-:-:S00]  /*03a0*/  NOP ;  /* 0x0000000000007918 */ /* 0x000fc00000000000 */
[----:B------:R-:W-:-:S00]  /*03b0*/  NOP ;  /* 0x0000000000007918 */ /* 0x000fc00000000000 */
[----:B------:R-:W-:-:S00]  /*03c0*/  NOP ;  /* 0x0000000000007918 */ /* 0x000fc00000000000 */
[----:B------:R-:W-:-:S00]  /*03d0*/  NOP ;  /* 0x0000000000007918 */ /* 0x000fc00000000000 */
[----:B------:R-:W-:-:S00]  /*03e0*/  NOP ;  /* 0x0000000000007918 */ /* 0x000fc00000000000 */
[----:B------:R-:W-:-:S00]  /*03f0*/  NOP ;  /* 0x0000000000007918 */ /* 0x000fc00000000000 */
.L_x_1:


//--------------------- .nv.constant0.triton_poi_fused_convolution_div_max_pool2d_with_indices_relu_sub_12 --------------------------
	.section	.nv.constant0.triton_poi_fused_convolution_div_max_pool2d_with_indices_relu_sub_12,"a",@progbits
	.sectionflags	@""
	.align	4
.nv.constant0.triton_poi_fused_convolution_div_max_pool2d_with_indices_relu_sub_12:
	.zero		548
